	.headerflags	@"EF_CUDA_TEXMODE_UNIFIED EF_CUDA_64BIT_ADDRESS EF_CUDA_ACCELERATORS EF_CUDA_SM90 EF_CUDA_VIRTUAL_SM(EF_CUDA_SM90)"
	.elftype	@"ET_EXEC"


//--------------------- .nv.info                  --------------------------
	.section	.nv.info,"",@"SHT_CUDA_INFO"
	.align	4


	//----- nvinfo : EIATTR_REGCOUNT
	.align		4
        /*0000*/ 	.byte	0x04, 0x2f
        /*0002*/ 	.short	(.L_1 - .L_0)
	.align		4
.L_0:
        /*0004*/ 	.word	index@(triton_poi_fused_add_div_mean_mul_pow_3)
        /*0008*/ 	.word	0x00000016


	//----- nvinfo : EIATTR_MIN_STACK_SIZE
	.align		4
.L_1:
        /*000c*/ 	.byte	0x04, 0x12
        /*000e*/ 	.short	(.L_3 - .L_2)
	.align		4
.L_2:
        /*0010*/ 	.word	index@(triton_poi_fused_add_div_mean_mul_pow_3)
        /*0014*/ 	.word	0x00000000


	//----- nvinfo : EIATTR_FRAME_SIZE
	.align		4
.L_3:
        /*0018*/ 	.byte	0x04, 0x11
        /*001a*/ 	.short	(.L_5 - .L_4)
	.align		4
.L_4:
        /*001c*/ 	.word	index@(triton_poi_fused_add_div_mean_mul_pow_3)
        /*0020*/ 	.word	0x00000000


	//----- nvinfo : EIATTR_MIN_STACK_SIZE
	.align		4
.L_5:
        /*0024*/ 	.byte	0x04, 0x12
        /*0026*/ 	.short	(.L_7 - .L_6)
	.align		4
.L_6:
        /*0028*/ 	.word	index@(triton_poi_fused_add_div_mean_mul_pow_3)
        /*002c*/ 	.word	0x00000000
.L_7:


//--------------------- .nv.info.triton_poi_fused_add_div_mean_mul_pow_3 --------------------------
	.section	.nv.info.triton_poi_fused_add_div_mean_mul_pow_3,"",@"SHT_CUDA_INFO"
	.sectionflags	@""
	.align	4


	//----- nvinfo : EIATTR_CUDA_API_VERSION
	.align		4
        /*0000*/ 	.byte	0x04, 0x37
        /*0002*/ 	.short	(.L_9 - .L_8)
.L_8:
        /*0004*/ 	.word	0x0000007c


	//----- nvinfo : EIATTR_KPARAM_INFO
	.align		4
.L_9:
        /*0008*/ 	.byte	0x04, 0x17
        /*000a*/ 	.short	(.L_11 - .L_10)
.L_10:
        /*000c*/ 	.word	0x00000000
        /*0010*/ 	.short	0x0006
        /*0012*/ 	.short	0x0030
        /*0014*/ 	.byte	0x00, 0xf0, 0x11, 0x00


	//----- nvinfo : EIATTR_KPARAM_INFO
	.align		4
.L_11:
        /*0018*/ 	.byte	0x04, 0x17
        /*001a*/ 	.short	(.L_13 - .L_12)
.L_12:
        /*001c*/ 	.word	0x00000000
        /*0020*/ 	.short	0x0005
        /*0022*/ 	.short	0x0028
        /*0024*/ 	.byte	0x00, 0xf4, 0x21, 0x00


	//----- nvinfo : EIATTR_KPARAM_INFO
	.align		4
.L_13:
        /*0028*/ 	.byte	0x04, 0x17
        /*002a*/ 	.short	(.L_15 - .L_14)
.L_14:
        /*002c*/ 	.word	0x00000000
        /*0030*/ 	.short	0x0004
        /*0032*/ 	.short	0x0020
        /*0034*/ 	.byte	0x00, 0xf4, 0x21, 0x00


	//----- nvinfo : EIATTR_KPARAM_INFO
	.align		4
.L_15:
        /*0038*/ 	.byte	0x04, 0x17
        /*003a*/ 	.short	(.L_17 - .L_16)
.L_16:
        /*003c*/ 	.word	0x00000000
        /*0040*/ 	.short	0x0003
        /*0042*/ 	.short	0x0018
        /*0044*/ 	.byte	0x00, 0xf4, 0x21, 0x00


	//----- nvinfo : EIATTR_KPARAM_INFO
	.align		4
.L_17:
        /*0048*/ 	.byte	0x04, 0x17
        /*004a*/ 	.short	(.L_19 - .L_18)
.L_18:
        /*004c*/ 	.word	0x00000000
        /*0050*/ 	.short	0x0002
        /*0052*/ 	.short	0x0010
        /*0054*/ 	.byte	0x00, 0xf4, 0x21, 0x00


	//----- nvinfo : EIATTR_KPARAM_INFO
	.align		4
.L_19:
        /*0058*/ 	.byte	0x04, 0x17
        /*005a*/ 	.short	(.L_21 - .L_20)
.L_20:
        /*005c*/ 	.word	0x00000000
        /*0060*/ 	.short	0x0001
        /*0062*/ 	.short	0x0008
        /*0064*/ 	.byte	0x00, 0xf4, 0x21, 0x00


	//----- nvinfo : EIATTR_KPARAM_INFO
	.align		4
.L_21:
        /*0068*/ 	.byte	0x04, 0x17
        /*006a*/ 	.short	(.L_23 - .L_22)
.L_22:
        /*006c*/ 	.word	0x00000000
        /*0070*/ 	.short	0x0000
        /*0072*/ 	.short	0x0000
        /*0074*/ 	.byte	0x00, 0xf4, 0x21, 0x00


	//----- nvinfo : EIATTR_SPARSE_MMA_MASK
	.align		4
.L_23:
        /*0078*/ 	.byte	0x03, 0x50
        /*007a*/ 	.short	0x0000


	//----- nvinfo : EIATTR_MAXREG_COUNT
	.align		4
        /*007c*/ 	.byte	0x03, 0x1b
        /*007e*/ 	.short	0x00ff


	//----- nvinfo : EIATTR_EXIT_INSTR_OFFSETS
	.align		4
        /*0080*/ 	.byte	0x04, 0x1c
        /*0082*/ 	.short	(.L_25 - .L_24)


	//   ....[0]....
.L_24:
        /*0084*/ 	.word	0x000002c0


	//   ....[1]....
        /*0088*/ 	.word	0x000002e0


	//----- nvinfo : EIATTR_REQNTID
	.align		4
.L_25:
        /*008c*/ 	.byte	0x04, 0x10
        /*008e*/ 	.short	(.L_27 - .L_26)
.L_26:
        /*0090*/ 	.word	0x00000080
        /*0094*/ 	.word	0x00000001
        /*0098*/ 	.word	0x00000001


	//----- nvinfo : EIATTR_CBANK_PARAM_SIZE
	.align		4
.L_27:
        /*009c*/ 	.byte	0x03, 0x19
        /*009e*/ 	.short	0x0034


	//----- nvinfo : EIATTR_PARAM_CBANK
	.align		4
        /*00a0*/ 	.byte	0x04, 0x0a
        /*00a2*/ 	.short	(.L_29 - .L_28)
	.align		4
.L_28:
        /*00a4*/ 	.word	index@(.nv.constant0.triton_poi_fused_add_div_mean_mul_pow_3)
        /*00a8*/ 	.short	0x0210
        /*00aa*/ 	.short	0x0034


	//----- nvinfo : EIATTR_SW_WAR
	.align		4
.L_29:
        /*00ac*/ 	.byte	0x04, 0x36
        /*00ae*/ 	.short	(.L_31 - .L_30)
.L_30:
        /*00b0*/ 	.word	0x00000008
.L_31:


//--------------------- .nv.callgraph             --------------------------
	.section	.nv.callgraph,"",@"SHT_CUDA_CALLGRAPH"
	.align	4
	.sectionentsize	8
	.align		4
        /*0000*/ 	.word	0x00000000
	.align		4
        /*0004*/ 	.word	0xffffffff
	.align		4
        /*0008*/ 	.word	0x00000000
	.align		4
        /*000c*/ 	.word	0xfffffffe
	.align		4
        /*0010*/ 	.word	0x00000000
	.align		4
        /*0014*/ 	.word	0xfffffffd
	.align		4
        /*0018*/ 	.word	0x00000000
	.align		4
        /*001c*/ 	.word	0xfffffffc


//--------------------- .text.triton_poi_fused_add_div_mean_mul_pow_3 --------------------------
	.section	.text.triton_poi_fused_add_div_mean_mul_pow_3,"ax",@progbits
	.align	128
        .global         triton_poi_fused_add_div_mean_mul_pow_3
        .type           triton_poi_fused_add_div_mean_mul_pow_3,@function
        .size           triton_poi_fused_add_div_mean_mul_pow_3,(.L_x_1 - triton_poi_fused_add_div_mean_mul_pow_3)
        .other          triton_poi_fused_add_div_mean_mul_pow_3,@"STO_CUDA_ENTRY STV_DEFAULT"
triton_poi_fused_add_div_mean_mul_pow_3:
.text.triton_poi_fused_add_div_mean_mul_pow_3:
[----:B------:R-:W0:Y:S01]  /*0000*/  LDC R1, c[0x0][0x28] ;  /* 0x00000a00ff017b82 */ /* 0x000e220000000800 */
[----:B------:R-:W1:Y:S07]  /*0010*/  S2R R0, SR_TID.X ;  /* 0x0000000000007919 */ /* 0x000e6e0000002100 */
[----:B------:R-:W2:Y:S01]  /*0020*/  LDC.64 R8, c[0x0][0x218] ;  /* 0x00008600ff087b82 */ /* 0x000ea20000000a00 */
[----:B------:R-:W-:Y:S01]  /*0030*/  HFMA2.MMA R18, -RZ, RZ, 0, 0 ;  /* 0x00000000ff127435 */ /* 0x000fe200000001ff */
[----:B------:R-:W-:Y:S01]  /*0040*/  ULDC.64 UR4, c[0x0][0x208] ;  /* 0x0000820000047ab9 */ /* 0x000fe20000000a00 */
[----:B------:R-:W3:Y:S05]  /*0050*/  S2R R3, SR_CTAID.X ;  /* 0x0000000000037919 */ /* 0x000eea0000002500 */
[----:B------:R-:W4:Y:S08]  /*0060*/  LDC.64 R6, c[0x0][0x230] ;  /* 0x00008c00ff067b82 */ /* 0x000f300000000a00 */
[----:B------:R-:W5:Y:S08]  /*0070*/  LDC.64 R4, c[0x0][0x210] ;  /* 0x00008400ff047b82 */ /* 0x000f700000000a00 */
[----:B------:R-:W2:Y:S01]  /*0080*/  LDC.64 R10, c[0x0][0x220] ;  /* 0x00008800ff0a7b82 */ /* 0x000ea20000000a00 */
[----:B-1----:R-:W-:-:S02]  /*0090*/  LOP3.LUT R0, R0, 0x7f, RZ, 0xc0, !PT ;  /* 0x0000007f00007812 */ /* 0x002fc400078ec0ff */
[----:B---3--:R-:W-:-:S03]  /*00a0*/  SHF.R.S32.HI R15, RZ, 0x18, R3 ;  /* 0x00000018ff0f7819 */ /* 0x008fc60000011403 */
[----:B------:R-:W-:Y:S02]  /*00b0*/  IMAD R0, R3, 0x80, R0 ;  /* 0x0000008003007824 */ /* 0x000fe400078e0200 */
[----:B------:R-:W1:Y:S01]  /*00c0*/  LDC.64 R2, c[0x0][0x228] ;  /* 0x00008a00ff027b82 */ /* 0x000e620000000a00 */
[----:B------:R-:W-:Y:S02]  /*00d0*/  SGXT R15, R15, 0x1 ;  /* 0x000000010f0f781a */ /* 0x000fe40000000200 */
[----:B------:R-:W-:Y:S02]  /*00e0*/  SHF.R.S32.HI R13, RZ, 0x1f, R0 ;  /* 0x0000001fff0d7819 */ /* 0x000fe40000011400 */
[CC--:B------:R-:W-:Y:S02]  /*00f0*/  LEA.HI R12, R15.reuse, R0.reuse, RZ, 0x6 ;  /* 0x000000000f0c7211 */ /* 0x0c0fe400078f30ff */
[-C--:B------:R-:W-:Y:S02]  /*0100*/  LEA.HI R14, R15, R0.reuse, RZ, 0x2 ;  /* 0x000000000f0e7211 */ /* 0x080fe400078f10ff */
[----:B------:R-:W-:-:S02]  /*0110*/  LEA.HI R13, R13, R0, RZ, 0x8 ;  /* 0x000000000d0d7211 */ /* 0x000fc400078f40ff */
[----:B------:R-:W-:Y:S02]  /*0120*/  LOP3.LUT R15, R12, 0xffffffc0, RZ, 0xc0, !PT ;  /* 0xffffffc00c0f7812 */ /* 0x000fe400078ec0ff */
[----:B------:R-:W-:Y:S02]  /*0130*/  LOP3.LUT R17, R14, 0xfffffffc, RZ, 0xc0, !PT ;  /* 0xfffffffc0e117812 */ /* 0x000fe400078ec0ff */
[----:B------:R-:W-:Y:S01]  /*0140*/  LOP3.LUT R19, R13, 0xffffff00, RZ, 0xc0, !PT ;  /* 0xffffff000d137812 */ /* 0x000fe200078ec0ff */
[C---:B------:R-:W-:Y:S01]  /*0150*/  IMAD.IADD R12, R0.reuse, 0x1, -R15 ;  /* 0x00000001000c7824 */ /* 0x040fe200078e0a0f */
[----:B------:R-:W-:Y:S02]  /*0160*/  SHF.R.S32.HI R13, RZ, 0x8, R13 ;  /* 0x00000008ff0d7819 */ /* 0x000fe4000001140d */
[----:B------:R-:W-:Y:S02]  /*0170*/  CS2R R14, SRZ ;  /* 0x00000000000e7805 */ /* 0x000fe4000001ff00 */
[C---:B------:R-:W-:Y:S01]  /*0180*/  ISETP.GE.AND P0, PT, R0.reuse, 0x400, PT ;  /* 0x000004000000780c */ /* 0x040fe20003f06270 */
[----:B------:R-:W-:Y:S01]  /*0190*/  IMAD.IADD R19, R0, 0x1, -R19 ;  /* 0x0000000100137824 */ /* 0x000fe200078e0a13 */
[----:B------:R-:W-:Y:S01]  /*01a0*/  IADD3 R17, R0, -R17, RZ ;  /* 0x8000001100117210 */ /* 0x000fe20007ffe0ff */
[----:B------:R-:W-:-:S02]  /*01b0*/  IMAD R13, R13, 0x40, R12 ;  /* 0x000000400d0d7824 */ /* 0x000fc400078e020c */
[----:B0-2---:R-:W-:-:S04]  /*01c0*/  IMAD.WIDE R10, R19, 0x4, R10 ;  /* 0x00000004130a7825 */ /* 0x005fc800078e020a */
[----:B------:R-:W-:-:S04]  /*01d0*/  IMAD.WIDE R8, R17, 0x4, R8 ;  /* 0x0000000411087825 */ /* 0x000fc800078e0208 */
[----:B----4-:R-:W-:Y:S01]  /*01e0*/  IMAD.WIDE R6, R17, 0x4, R6 ;  /* 0x0000000411067825 */ /* 0x010fe200078e0206 */
[----:B------:R-:W-:Y:S01]  /*01f0*/  CS2R R16, SRZ ;  /* 0x0000000000107805 */ /* 0x000fe2000001ff00 */
[----:B------:R-:W2:Y:S02]  /*0200*/  @!P0 LDG.E.EL R15, desc[UR4][R8.64] ;  /* 0x00000004080f8981 */ /* 0x000ea4000c2e1900 */
[C---:B-----5:R-:W-:Y:S02]  /*0210*/  IMAD.WIDE R4, R13.reuse, 0x4, R4 ;  /* 0x000000040d047825 */ /* 0x060fe400078e0204 */
[----:B------:R-:W3:Y:S02]  /*0220*/  @!P0 LDG.E.EL R18, desc[UR4][R6.64] ;  /* 0x0000000406128981 */ /* 0x000ee4000c2e1900 */
[----:B-1----:R-:W-:Y:S02]  /*0230*/  IMAD.WIDE R2, R13, 0x4, R2 ;  /* 0x000000040d027825 */ /* 0x002fe400078e0202 */
[----:B------:R-:W2:Y:S01]  /*0240*/  @!P0 LDG.E.EL R14, desc[UR4][R4.64] ;  /* 0x00000004040e8981 */ /* 0x000ea2000c2e1900 */
[----:B------:R-:W0:Y:S03]  /*0250*/  LDC.64 R12, c[0x0][0x238] ;  /* 0x00008e00ff0c7b82 */ /* 0x000e260000000a00 */
[----:B------:R-:W3:Y:S04]  /*0260*/  @!P0 LDG.E.EL R17, desc[UR4][R2.64] ;  /* 0x0000000402118981 */ /* 0x000ee8000c2e1900 */
[----:B------:R-:W4:Y:S01]  /*0270*/  @!P0 LDG.E.EL R16, desc[UR4][R10.64] ;  /* 0x000000040a108981 */ /* 0x000f22000c2e1900 */
[----:B0-----:R-:W-:-:S04]  /*0280*/  IMAD.WIDE R12, R0, 0x4, R12 ;  /* 0x00000004000c7825 */ /* 0x001fc800078e020c */
[----:B--2---:R-:W-:Y:S01]  /*0290*/  FADD R15, R15, R14 ;  /* 0x0000000e0f0f7221 */ /* 0x004fe20000000000 */
[----:B---3--:R-:W-:-:S04]  /*02a0*/  FADD R18, R18, R17 ;  /* 0x0000001112127221 */ /* 0x008fc80000000000 */
[----:B----4-:R-:W-:Y:S01]  /*02b0*/  FFMA R15, R15, R16, R18 ;  /* 0x000000100f0f7223 */ /* 0x010fe20000000012 */
[----:B------:R-:W-:Y:S06]  /*02c0*/  @P0 EXIT ;  /* 0x000000000000094d */ /* 0x000fec0003800000 */
[----:B------:R-:W-:Y:S01]  /*02d0*/  STG.E desc[UR4][R12.64], R15 ;  /* 0x0000000f0c007986 */ /* 0x000fe2000c101904 */
[----:B------:R-:W-:Y:S05]  /*02e0*/  EXIT ;  /* 0x000000000000794d */ /* 0x000fea0003800000 */
.L_x_0:
[----:B------:R-:W-:-:S00]  /*02f0*/  BRA `(.L_x_0) ;  /* 0xfffffffc00fc7947 */ /* 0x000fc0000383ffff */
[----:B------:R-:W-:-:S00]  /*0300*/  NOP ;  /* 0x0000000000007918 */ /* 0x000fc00000000000 */
[----:B------:R-:W-:-:S00]  /*0310*/  NOP ;  /* 0x0000000000007918 */ /* 0x000fc00000000000 */
[----:B------:R-:W-:-:S00]  /*0320*/  NOP ;  /* 0x0000000000007918 */ /* 0x000fc00000000000 */
[----:B------:R-:W-:-:S00]  /*0330*/  NOP ;  /* 0x0000000000007918 */ /* 0x000fc00000000000 */
[----:B------:R-:W-:-:S00]  /*0340*/  NOP ;  /* 0x0000000000007918 */ /* 0x000fc00000000000 */
[----:B------:R-:W-:-:S00]  /*0350*/  NOP ;  /* 0x0000000000007918 */ /* 0x000fc00000000000 */
[----:B------:R-:W-:-:S00]  /*0360*/  NOP ;  /* 0x0000000000007918 */ /* 0x000fc00000000000 */
[----:B------:R-:W-:-:S00]  /*0370*/  NOP ;  /* 0x0000000000007918 */ /* 0x000fc00000000000 */
.L_x_1:


//--------------------- .nv.constant0.triton_poi_fused_add_div_mean_mul_pow_3 --------------------------
	.section	.nv.constant0.triton_poi_fused_add_div_mean_mul_pow_3,"a",@progbits
	.sectionflags	@""
	.align	4
.nv.constant0.triton_poi_fused_add_div_mean_mul_pow_3:
	.zero		580
